//
// Generated by NVIDIA NVVM Compiler
//
// Compiler Build ID: CL-36424714
// Cuda compilation tools, release 13.0, V13.0.88
// Based on NVVM 20.0.0
//

.version 9.0
.target sm_100
.address_size 64

	// .globl	_Z6kernelPff

.visible .entry _Z6kernelPff(
	.param .u64 .ptr .align 1 _Z6kernelPff_param_0,
	.param .f32 _Z6kernelPff_param_1
)
{
	.reg .b32 	%r<5>;
	.reg .b32 	%f<4>;
	.reg .b64 	%rd<5>;

	ld.param.u64 	%rd1, [_Z6kernelPff_param_0];
	ld.param.f32 	%f1, [_Z6kernelPff_param_1];
	cvta.to.global.u64 	%rd2, %rd1;
	mov.u32 	%r1, %ctaid.x;
	mov.u32 	%r2, %ntid.x;
	mov.u32 	%r3, %tid.x;
	mad.lo.s32 	%r4, %r1, %r2, %r3;
	mul.wide.s32 	%rd3, %r4, 4;
	add.s64 	%rd4, %rd2, %rd3;
	ld.global.f32 	%f2, [%rd4];
	add.f32 	%f3, %f1, %f2;
	st.global.f32 	[%rd4], %f3;
	ret;

}


// ===== COMPILED SASS (sm_100) =====

	.target	sm_100

	.elftype	@"ET_EXEC"


//--------------------- .note.nv.tkinfo           --------------------------
	.section	.note.nv.tkinfo,"",@"SHT_NOTE"
	.sectionflags	@"SHF_NOTE_NV_TKINFO"
	.tkinfo
        /*0018*/ 	.word	0x00000002
        /*0030*/ 	.string	""
        /*0030*/ 	.string	"ptxas"
        /*0030*/ 	.string	"Cuda compilation tools, release 13.0, V13.0.88"
        /*0030*/ 	.string	"Build cuda_13.0.r13.0/compiler.36424714_0"
        /*0030*/ 	.string	"-arch sm_100 -m 64 "



//--------------------- .note.nv.cuinfo           --------------------------
	.section	.note.nv.cuinfo,"",@"SHT_NOTE"
	.sectionflags	@"SHF_NOTE_NV_CUINFO"
        /*0018*/ 	.short	0x0002
        /*001a*/ 	.short	0x0064
        /*001c*/ 	.short	0x0082
	.zero		2


//--------------------- .nv.info                  --------------------------
	.section	.nv.info,"",@"SHT_CUDA_INFO"
	.align	4


	//----- nvinfo : EIATTR_REGCOUNT
	.align		4
        /*0000*/ 	.byte	0x04, 0x2f
        /*0002*/ 	.short	(.L_1 - .L_0)
	.align		4
.L_0:
        /*0004*/ 	.word	index@(_Z6kernelPff)
        /*0008*/ 	.word	0x00000008


	//----- nvinfo : EIATTR_FRAME_SIZE
	.align		4
.L_1:
        /*000c*/ 	.byte	0x04, 0x11
        /*000e*/ 	.short	(.L_3 - .L_2)
	.align		4
.L_2:
        /*0010*/ 	.word	index@(_Z6kernelPff)
        /*0014*/ 	.word	0x00000000


	//----- nvinfo : EIATTR_MIN_STACK_SIZE
	.align		4
.L_3:
        /*0018*/ 	.byte	0x04, 0x12
        /*001a*/ 	.short	(.L_5 - .L_4)
	.align		4
.L_4:
        /*001c*/ 	.word	index@(_Z6kernelPff)
        /*0020*/ 	.word	0x00000000
.L_5:


//--------------------- .nv.compat                --------------------------
	.section	.nv.compat,"",@"SHT_CUDA_COMPAT_INFO"
	.align	4
        /*0000*/ 	.byte	0x02, 0x09, 0x00, 0x00, 0x02, 0x02, 0x01, 0x00, 0x02, 0x05, 0x05, 0x00, 0x03, 0x07, 0x01, 0x01
        /*0010*/ 	.byte	0x02, 0x03, 0x00, 0x00, 0x02, 0x06, 0x01, 0x00, 0x04, 0x0b, 0x08, 0x00, 0x09, 0x00, 0x00, 0x00
        /*0020*/ 	.byte	0x00, 0x00, 0x00, 0x00


//--------------------- .nv.info._Z6kernelPff     --------------------------
	.section	.nv.info._Z6kernelPff,"",@"SHT_CUDA_INFO"
	.sectionflags	@""
	.align	4


	//----- nvinfo : EIATTR_CUDA_API_VERSION
	.align		4
        /*0000*/ 	.byte	0x04, 0x37
        /*0002*/ 	.short	(.L_7 - .L_6)
.L_6:
        /*0004*/ 	.word	0x00000082


	//----- nvinfo : EIATTR_KPARAM_INFO
	.align		4
.L_7:
        /*0008*/ 	.byte	0x04, 0x17
        /*000a*/ 	.short	(.L_9 - .L_8)
.L_8:
        /*000c*/ 	.word	0x00000000
        /*0010*/ 	.short	0x0001
        /*0012*/ 	.short	0x0008
        /*0014*/ 	.byte	0x00, 0xf0, 0x11, 0x00


	//----- nvinfo : EIATTR_KPARAM_INFO
	.align		4
.L_9:
        /*0018*/ 	.byte	0x04, 0x17
        /*001a*/ 	.short	(.L_11 - .L_10)
.L_10:
        /*001c*/ 	.word	0x00000000
        /*0020*/ 	.short	0x0000
        /*0022*/ 	.short	0x0000
        /*0024*/ 	.byte	0x00, 0xf5, 0x21, 0x00


	//----- nvinfo : EIATTR_SPARSE_MMA_MASK
	.align		4
.L_11:
        /*0028*/ 	.byte	0x03, 0x50
        /*002a*/ 	.short	0x0000


	//----- nvinfo : EIATTR_MAXREG_COUNT
	.align		4
        /*002c*/ 	.byte	0x03, 0x1b
        /*002e*/ 	.short	0x00ff


	//----- nvinfo : EIATTR_MERCURY_ISA_VERSION
	.align		4
        /*0030*/ 	.byte	0x03, 0x5f
        /*0032*/ 	.short	0x0101


	//----- nvinfo : EIATTR_VRC_CTA_INIT_COUNT
	.align		4
        /*0034*/ 	.byte	0x02, 0x4a
	.zero		1
	.zero		1


	//----- nvinfo : EIATTR_EXIT_INSTR_OFFSETS
	.align		4
        /*0038*/ 	.byte	0x04, 0x1c
        /*003a*/ 	.short	(.L_13 - .L_12)


	//   ....[0]....
.L_12:
        /*003c*/ 	.word	0x000000c0


	//----- nvinfo : EIATTR_CBANK_PARAM_SIZE
	.align		4
.L_13:
        /*0040*/ 	.byte	0x03, 0x19
        /*0042*/ 	.short	0x000c


	//----- nvinfo : EIATTR_PARAM_CBANK
	.align		4
        /*0044*/ 	.byte	0x04, 0x0a
        /*0046*/ 	.short	(.L_15 - .L_14)
	.align		4
.L_14:
        /*0048*/ 	.word	index@(.nv.constant0._Z6kernelPff)
        /*004c*/ 	.short	0x0380
        /*004e*/ 	.short	0x000c


	//----- nvinfo : EIATTR_SW_WAR
	.align		4
.L_15:
        /*0050*/ 	.byte	0x04, 0x36
        /*0052*/ 	.short	(.L_17 - .L_16)
.L_16:
        /*0054*/ 	.word	0x00000008
.L_17:


//--------------------- .nv.callgraph             --------------------------
	.section	.nv.callgraph,"",@"SHT_CUDA_CALLGRAPH"
	.align	4
	.sectionentsize	8
	.align		4
        /*0000*/ 	.word	0x00000000
	.align		4
        /*0004*/ 	.word	0xffffffff
	.align		4
        /*0008*/ 	.word	0x00000000
	.align		4
        /*000c*/ 	.word	0xfffffffe
	.align		4
        /*0010*/ 	.word	0x00000000
	.align		4
        /*0014*/ 	.word	0xfffffffd
	.align		4
        /*0018*/ 	.word	0x00000000
	.align		4
        /*001c*/ 	.word	0xfffffffc


//--------------------- .text._Z6kernelPff        --------------------------
	.section	.text._Z6kernelPff,"ax",@progbits
	.align	128
        .global         _Z6kernelPff
        .type           _Z6kernelPff,@function
        .size           _Z6kernelPff,(.L_x_1 - _Z6kernelPff)
        .other          _Z6kernelPff,@"STO_CUDA_ENTRY STV_DEFAULT"
_Z6kernelPff:
.text._Z6kernelPff:
[----:B------:R-:W-:Y:S01]  /*0000*/  LDC R1, c[0x0][0x37c] ;  /* 0x0000df00ff017b82 */ /* 0x000fe20000000800 */
[----:B------:R-:W0:Y:S07]  /*0010*/  S2R R0, SR_TID.X ;  /* 0x0000000000007919 */ /* 0x000e2e0000002100 */
[----:B------:R-:W0:Y:S01]  /*0020*/  S2UR UR6, SR_CTAID.X ;  /* 0x00000000000679c3 */ /* 0x000e220000002500 */
[----:B------:R-:W1:Y:S07]  /*0030*/  LDCU.64 UR4, c[0x0][0x358] ;  /* 0x00006b00ff0477ac */ /* 0x000e6e0008000a00 */
[----:B------:R-:W0:Y:S08]  /*0040*/  LDC R5, c[0x0][0x360] ;  /* 0x0000d800ff057b82 */ /* 0x000e300000000800 */
[----:B------:R-:W2:Y:S01]  /*0050*/  LDC.64 R2, c[0x0][0x380] ;  /* 0x0000e000ff027b82 */ /* 0x000ea20000000a00 */
[----:B0-----:R-:W-:Y:S01]  /*0060*/  IMAD R5, R5, UR6, R0 ;  /* 0x0000000605057c24 */ /* 0x001fe2000f8e0200 */
[----:B------:R-:W0:Y:S03]  /*0070*/  LDCU UR6, c[0x0][0x388] ;  /* 0x00007100ff0677ac */ /* 0x000e260008000800 */
[----:B--2---:R-:W-:-:S05]  /*0080*/  IMAD.WIDE R2, R5, 0x4, R2 ;  /* 0x0000000405027825 */ /* 0x004fca00078e0202 */
[----:B-1----:R-:W0:Y:S02]  /*0090*/  LDG.E R0, desc[UR4][R2.64] ;  /* 0x0000000402007981 */ /* 0x002e24000c1e1900 */
[----:B0-----:R-:W-:-:S05]  /*00a0*/  FADD R5, R0, UR6 ;  /* 0x0000000600057e21 */ /* 0x001fca0008000000 */
[----:B------:R-:W-:Y:S01]  /*00b0*/  STG.E desc[UR4][R2.64], R5 ;  /* 0x0000000502007986 */ /* 0x000fe2000c101904 */
[----:B------:R-:W-:Y:S05]  /*00c0*/  EXIT ;  /* 0x000000000000794d */ /* 0x000fea0003800000 */
.L_x_0:
[----:B------:R-:W-:-:S00]  /*00d0*/  BRA `(.L_x_0) ;  /* 0xfffffffc00fc7947 */ /* 0x000fc0000383ffff */
[----:B------:R-:W-:-:S00]  /*00e0*/  NOP ;  /* 0x0000000000007918 */ /* 0x000fc00000000000 */
        /* <DEDUP_REMOVED lines=9> */
.L_x_1:


//--------------------- .nv.shared.reserved.0     --------------------------
	.section	.nv.shared.reserved.0,"aw",@nobits
	.weak		__nv_reservedSMEM_offset_0_alias
	.size		__nv_reservedSMEM_offset_0_alias, 0, 64
	.other		__nv_reservedSMEM_offset_0_alias,@"STO_CUDA_RESERVED_SHARED STV_DEFAULT"
__nv_reservedSMEM_offset_0_alias:
	.zero		0
	.zero		64


//--------------------- .nv.constant0._Z6kernelPff --------------------------
	.section	.nv.constant0._Z6kernelPff,"a",@progbits
	.sectionflags	@""
	.align	4
.nv.constant0._Z6kernelPff:
	.zero		908


//--------------------- SYMBOLS --------------------------

	.type		.nv.reservedSmem.offset0,@object
	.size		.nv.reservedSmem.offset0,0x4
